	.headerflags	@"EF_CUDA_TEXMODE_UNIFIED EF_CUDA_64BIT_ADDRESS EF_CUDA_ACCELERATORS EF_CUDA_SM90 EF_CUDA_VIRTUAL_SM(EF_CUDA_SM90)"
	.elftype	@"ET_EXEC"


//--------------------- .nv.info                  --------------------------
	.section	.nv.info,"",@"SHT_CUDA_INFO"
	.align	4


	//----- nvinfo : EIATTR_REGCOUNT
	.align		4
        /*0000*/ 	.byte	0x04, 0x2f
        /*0002*/ 	.short	(.L_1 - .L_0)
	.align		4
.L_0:
        /*0004*/ 	.word	index@(triton_poi_fused__to_copy_64)
        /*0008*/ 	.word	0x0000000a


	//----- nvinfo : EIATTR_MIN_STACK_SIZE
	.align		4
.L_1:
        /*000c*/ 	.byte	0x04, 0x12
        /*000e*/ 	.short	(.L_3 - .L_2)
	.align		4
.L_2:
        /*0010*/ 	.word	index@(triton_poi_fused__to_copy_64)
        /*0014*/ 	.word	0x00000000


	//----- nvinfo : EIATTR_FRAME_SIZE
	.align		4
.L_3:
        /*0018*/ 	.byte	0x04, 0x11
        /*001a*/ 	.short	(.L_5 - .L_4)
	.align		4
.L_4:
        /*001c*/ 	.word	index@(triton_poi_fused__to_copy_64)
        /*0020*/ 	.word	0x00000000


	//----- nvinfo : EIATTR_MIN_STACK_SIZE
	.align		4
.L_5:
        /*0024*/ 	.byte	0x04, 0x12
        /*0026*/ 	.short	(.L_7 - .L_6)
	.align		4
.L_6:
        /*0028*/ 	.word	index@(triton_poi_fused__to_copy_64)
        /*002c*/ 	.word	0x00000000
.L_7:


//--------------------- .nv.info.triton_poi_fused__to_copy_64 --------------------------
	.section	.nv.info.triton_poi_fused__to_copy_64,"",@"SHT_CUDA_INFO"
	.sectionflags	@""
	.align	4


	//----- nvinfo : EIATTR_CUDA_API_VERSION
	.align		4
        /*0000*/ 	.byte	0x04, 0x37
        /*0002*/ 	.short	(.L_9 - .L_8)
.L_8:
        /*0004*/ 	.word	0x0000007c


	//----- nvinfo : EIATTR_KPARAM_INFO
	.align		4
.L_9:
        /*0008*/ 	.byte	0x04, 0x17
        /*000a*/ 	.short	(.L_11 - .L_10)
.L_10:
        /*000c*/ 	.word	0x00000000
        /*0010*/ 	.short	0x0001
        /*0012*/ 	.short	0x0008
        /*0014*/ 	.byte	0x00, 0xf0, 0x11, 0x00


	//----- nvinfo : EIATTR_KPARAM_INFO
	.align		4
.L_11:
        /*0018*/ 	.byte	0x04, 0x17
        /*001a*/ 	.short	(.L_13 - .L_12)
.L_12:
        /*001c*/ 	.word	0x00000000
        /*0020*/ 	.short	0x0000
        /*0022*/ 	.short	0x0000
        /*0024*/ 	.byte	0x00, 0xf4, 0x21, 0x00


	//----- nvinfo : EIATTR_SPARSE_MMA_MASK
	.align		4
.L_13:
        /*0028*/ 	.byte	0x03, 0x50
        /*002a*/ 	.short	0x0000


	//----- nvinfo : EIATTR_MAXREG_COUNT
	.align		4
        /*002c*/ 	.byte	0x03, 0x1b
        /*002e*/ 	.short	0x00ff


	//----- nvinfo : EIATTR_EXIT_INSTR_OFFSETS
	.align		4
        /*0030*/ 	.byte	0x04, 0x1c
        /*0032*/ 	.short	(.L_15 - .L_14)


	//   ....[0]....
.L_14:
        /*0034*/ 	.word	0x00000170


	//   ....[1]....
        /*0038*/ 	.word	0x000001a0


	//----- nvinfo : EIATTR_REQNTID
	.align		4
.L_15:
        /*003c*/ 	.byte	0x04, 0x10
        /*003e*/ 	.short	(.L_17 - .L_16)
.L_16:
        /*0040*/ 	.word	0x00000020
        /*0044*/ 	.word	0x00000001
        /*0048*/ 	.word	0x00000001


	//----- nvinfo : EIATTR_CBANK_PARAM_SIZE
	.align		4
.L_17:
        /*004c*/ 	.byte	0x03, 0x19
        /*004e*/ 	.short	0x000c


	//----- nvinfo : EIATTR_PARAM_CBANK
	.align		4
        /*0050*/ 	.byte	0x04, 0x0a
        /*0052*/ 	.short	(.L_19 - .L_18)
	.align		4
.L_18:
        /*0054*/ 	.word	index@(.nv.constant0.triton_poi_fused__to_copy_64)
        /*0058*/ 	.short	0x0210
        /*005a*/ 	.short	0x000c


	//----- nvinfo : EIATTR_SW_WAR
	.align		4
.L_19:
        /*005c*/ 	.byte	0x04, 0x36
        /*005e*/ 	.short	(.L_21 - .L_20)
.L_20:
        /*0060*/ 	.word	0x00000008
.L_21:


//--------------------- .nv.callgraph             --------------------------
	.section	.nv.callgraph,"",@"SHT_CUDA_CALLGRAPH"
	.align	4
	.sectionentsize	8
	.align		4
        /*0000*/ 	.word	0x00000000
	.align		4
        /*0004*/ 	.word	0xffffffff
	.align		4
        /*0008*/ 	.word	0x00000000
	.align		4
        /*000c*/ 	.word	0xfffffffe
	.align		4
        /*0010*/ 	.word	0x00000000
	.align		4
        /*0014*/ 	.word	0xfffffffd
	.align		4
        /*0018*/ 	.word	0x00000000
	.align		4
        /*001c*/ 	.word	0xfffffffc


//--------------------- .text.triton_poi_fused__to_copy_64 --------------------------
	.section	.text.triton_poi_fused__to_copy_64,"ax",@progbits
	.align	128
        .global         triton_poi_fused__to_copy_64
        .type           triton_poi_fused__to_copy_64,@function
        .size           triton_poi_fused__to_copy_64,(.L_x_1 - triton_poi_fused__to_copy_64)
        .other          triton_poi_fused__to_copy_64,@"STO_CUDA_ENTRY STV_DEFAULT"
triton_poi_fused__to_copy_64:
.text.triton_poi_fused__to_copy_64:
[----:B------:R-:W0:Y:S02]  /*0000*/  LDC R1, c[0x0][0x28] ;  /* 0x00000a00ff017b82 */ /* 0x000e240000000800 */
[----:B------:R-:W1:Y:S01]  /*0010*/  S2R R0, SR_TID.X ;  /* 0x0000000000007919 */ /* 0x000e620000002100 */
[----:B------:R-:W-:Y:S01]  /*0020*/  IMAD.MOV.U32 R7, RZ, RZ, 0x3e800000 ;  /* 0x3e800000ff077424 */ /* 0x000fe200078e00ff */
[----:B------:R-:W2:Y:S01]  /*0030*/  S2R R5, SR_CTAID.X ;  /* 0x0000000000057919 */ /* 0x000ea20000002500 */
[----:B-1----:R-:W-:-:S05]  /*0040*/  IMAD.SHL.U32 R0, R0, 0x2, RZ ;  /* 0x0000000200007824 */ /* 0x002fca00078e00ff */
[----:B------:R-:W-:-:S05]  /*0050*/  LOP3.LUT R0, R0, 0x3e, RZ, 0xc0, !PT ;  /* 0x0000003e00007812 */ /* 0x000fca00078ec0ff */
[----:B--2---:R-:W-:-:S05]  /*0060*/  IMAD R5, R5, 0x40, R0 ;  /* 0x0000004005057824 */ /* 0x004fca00078e0200 */
[----:B------:R-:W-:Y:S02]  /*0070*/  IADD3 R0, R5, 0x1, RZ ;  /* 0x0000000105007810 */ /* 0x000fe40007ffe0ff */
[----:B------:R-:W-:Y:S02]  /*0080*/  I2FP.F32.S32 R2, R5 ;  /* 0x0000000500027245 */ /* 0x000fe40000201400 */
[----:B------:R-:W-:Y:S02]  /*0090*/  I2FP.F32.S32 R0, R0 ;  /* 0x0000000000007245 */ /* 0x000fe40000201400 */
[----:B------:R-:W-:Y:S01]  /*00a0*/  ISETP.GE.AND P0, PT, R5, 0x40, PT ;  /* 0x000000400500780c */ /* 0x000fe20003f06270 */
[----:B------:R-:W-:Y:S02]  /*00b0*/  FADD R2, R2, 0.5 ;  /* 0x3f00000002027421 */ /* 0x000fe40000000000 */
[----:B------:R-:W-:Y:S02]  /*00c0*/  FADD R0, R0, 0.5 ;  /* 0x3f00000000007421 */ /* 0x000fe40000000000 */
[----:B------:R-:W-:-:S02]  /*00d0*/  FFMA R4, R2, R7, -0.5 ;  /* 0xbf00000002047423 */ /* 0x000fc40000000007 */
[----:B------:R-:W1:Y:S01]  /*00e0*/  LDC.64 R2, c[0x0][0x210] ;  /* 0x00008400ff027b82 */ /* 0x000e620000000a00 */
[----:B------:R-:W-:Y:S02]  /*00f0*/  FFMA R0, R0, R7, -0.5 ;  /* 0xbf00000000007423 */ /* 0x000fe40000000007 */
[----:B------:R-:W-:-:S03]  /*0100*/  FMNMX R4, RZ, R4, !PT ;  /* 0x00000004ff047209 */ /* 0x000fc60007800000 */
[----:B------:R-:W-:-:S03]  /*0110*/  FMNMX R0, RZ, R0, !PT ;  /* 0x00000000ff007209 */ /* 0x000fc60007800000 */
[----:B------:R-:W2:Y:S08]  /*0120*/  F2I.TRUNC.NTZ R4, R4 ;  /* 0x0000000400047305 */ /* 0x000eb0000020f100 */
[----:B------:R-:W3:Y:S01]  /*0130*/  F2I.TRUNC.NTZ R6, R0 ;  /* 0x0000000000067305 */ /* 0x000ee2000020f100 */
[----:B-1----:R-:W-:Y:S01]  /*0140*/  IMAD.WIDE R2, R5, 0x8, R2 ;  /* 0x0000000805027825 */ /* 0x002fe200078e0202 */
[----:B--2---:R-:W-:-:S02]  /*0150*/  SHF.R.S32.HI R5, RZ, 0x1f, R4 ;  /* 0x0000001fff057819 */ /* 0x004fc40000011404 */
[----:B---3--:R-:W-:Y:S01]  /*0160*/  SHF.R.S32.HI R7, RZ, 0x1f, R6 ;  /* 0x0000001fff077819 */ /* 0x008fe20000011406 */
[----:B------:R-:W-:Y:S06]  /*0170*/  @P0 EXIT ;  /* 0x000000000000094d */ /* 0x000fec0003800000 */
[----:B------:R-:W-:Y:S02]  /*0180*/  ULDC.64 UR4, c[0x0][0x208] ;  /* 0x0000820000047ab9 */ /* 0x000fe40000000a00 */
[----:B------:R-:W-:Y:S01]  /*0190*/  STG.E.128 desc[UR4][R2.64], R4 ;  /* 0x0000000402007986 */ /* 0x000fe2000c101d04 */
[----:B------:R-:W-:Y:S05]  /*01a0*/  EXIT ;  /* 0x000000000000794d */ /* 0x000fea0003800000 */
.L_x_0:
[----:B------:R-:W-:-:S00]  /*01b0*/  BRA `(.L_x_0) ;  /* 0xfffffffc00fc7947 */ /* 0x000fc0000383ffff */
[----:B------:R-:W-:-:S00]  /*01c0*/  NOP ;  /* 0x0000000000007918 */ /* 0x000fc00000000000 */
        /* <DEDUP_REMOVED lines=11> */
.L_x_1:


//--------------------- .nv.constant0.triton_poi_fused__to_copy_64 --------------------------
	.section	.nv.constant0.triton_poi_fused__to_copy_64,"a",@progbits
	.sectionflags	@""
	.align	4
.nv.constant0.triton_poi_fused__to_copy_64:
	.zero		540
